//
// Generated by NVIDIA NVVM Compiler
//
// Compiler Build ID: CL-36424714
// Cuda compilation tools, release 13.0, V13.0.88
// Based on NVVM 20.0.0
//

.version 9.0
.target sm_100
.address_size 64

	// .globl	__accrg_gaussblur_1_1

.visible .entry __accrg_gaussblur_1_1(
	.param .u32 __accrg_gaussblur_1_1_param_0,
	.param .u32 __accrg_gaussblur_1_1_param_1,
	.param .f64 __accrg_gaussblur_1_1_param_2,
	.param .u64 .ptr .align 1 __accrg_gaussblur_1_1_param_3,
	.param .f64 __accrg_gaussblur_1_1_param_4,
	.param .f64 __accrg_gaussblur_1_1_param_5,
	.param .f64 __accrg_gaussblur_1_1_param_6,
	.param .f64 __accrg_gaussblur_1_1_param_7,
	.param .f64 __accrg_gaussblur_1_1_param_8,
	.param .f64 __accrg_gaussblur_1_1_param_9,
	.param .u64 .ptr .align 1 __accrg_gaussblur_1_1_param_10
)
{
	.reg .pred 	%p<6>;
	.reg .b32 	%r<30>;
	.reg .b64 	%rd<15>;
	.reg .b64 	%fd<63>;

	ld.param.u32 	%r16, [__accrg_gaussblur_1_1_param_0];
	ld.param.u32 	%r15, [__accrg_gaussblur_1_1_param_1];
	ld.param.u64 	%rd3, [__accrg_gaussblur_1_1_param_3];
	ld.param.f64 	%fd3, [__accrg_gaussblur_1_1_param_5];
	ld.param.f64 	%fd4, [__accrg_gaussblur_1_1_param_6];
	ld.param.f64 	%fd7, [__accrg_gaussblur_1_1_param_9];
	ld.param.u64 	%rd4, [__accrg_gaussblur_1_1_param_10];
	mov.u32 	%r17, %ctaid.x;
	mov.u32 	%r1, %ntid.y;
	mov.u32 	%r18, %tid.y;
	mad.lo.s32 	%r28, %r17, %r1, %r18;
	add.s32 	%r3, %r16, -2;
	setp.ge.s32 	%p1, %r28, %r3;
	@%p1 bra 	$L__BB0_8;
	cvta.to.global.u64 	%rd1, %rd3;
	mov.u32 	%r4, %tid.x;
	add.s32 	%r5, %r15, -2;
	mov.u32 	%r6, %ntid.x;
	mov.u32 	%r19, %nctaid.x;
	mul.lo.s32 	%r7, %r1, %r19;
	cvta.to.global.u64 	%rd2, %rd4;
	mul.wide.s32 	%rd7, %r15, 8;
$L__BB0_2:
	setp.ge.s32 	%p2, %r4, %r5;
	@%p2 bra 	$L__BB0_7;
	mul.lo.s32 	%r9, %r28, %r15;
	add.s32 	%r20, %r9, %r15;
	shl.b32 	%r21, %r15, 1;
	sub.s32 	%r10, %r20, %r21;
	mad.lo.s32 	%r22, %r15, 3, %r10;
	shl.b32 	%r23, %r15, 2;
	sub.s32 	%r11, %r22, %r23;
	mov.u32 	%r29, %r4;
$L__BB0_4:
	min.u32 	%r24, %r28, %r29;
	setp.lt.u32 	%p3, %r24, 2;
	@%p3 bra 	$L__BB0_6;
	ld.param.f64 	%fd62, [__accrg_gaussblur_1_1_param_8];
	ld.param.f64 	%fd61, [__accrg_gaussblur_1_1_param_7];
	ld.param.f64 	%fd60, [__accrg_gaussblur_1_1_param_4];
	ld.param.f64 	%fd59, [__accrg_gaussblur_1_1_param_2];
	add.s32 	%r25, %r29, %r9;
	mul.wide.s32 	%rd5, %r25, 8;
	add.s64 	%rd6, %rd1, %rd5;
	ld.global.f64 	%fd8, [%rd6];
	add.s64 	%rd8, %rd6, %rd7;
	ld.global.f64 	%fd9, [%rd8];
	add.s32 	%r26, %r29, %r10;
	mul.wide.s32 	%rd9, %r26, 8;
	add.s64 	%rd10, %rd1, %rd9;
	ld.global.f64 	%fd10, [%rd10];
	ld.global.f64 	%fd11, [%rd6+-8];
	ld.global.f64 	%fd12, [%rd6+8];
	add.f64 	%fd13, %fd11, %fd12;
	add.f64 	%fd14, %fd10, %fd13;
	add.f64 	%fd15, %fd9, %fd14;
	mul.f64 	%fd16, %fd3, %fd15;
	fma.rn.f64 	%fd17, %fd60, %fd8, %fd16;
	ld.global.f64 	%fd18, [%rd8+8];
	ld.global.f64 	%fd19, [%rd8+-8];
	ld.global.f64 	%fd20, [%rd10+-8];
	ld.global.f64 	%fd21, [%rd10+8];
	add.f64 	%fd22, %fd20, %fd21;
	add.f64 	%fd23, %fd19, %fd22;
	add.f64 	%fd24, %fd18, %fd23;
	fma.rn.f64 	%fd25, %fd4, %fd24, %fd17;
	add.s64 	%rd11, %rd8, %rd7;
	ld.global.f64 	%fd26, [%rd11];
	add.s32 	%r27, %r29, %r11;
	mul.wide.s32 	%rd12, %r27, 8;
	add.s64 	%rd13, %rd1, %rd12;
	ld.global.f64 	%fd27, [%rd13];
	ld.global.f64 	%fd28, [%rd6+-16];
	ld.global.f64 	%fd29, [%rd6+16];
	add.f64 	%fd30, %fd28, %fd29;
	add.f64 	%fd31, %fd27, %fd30;
	add.f64 	%fd32, %fd26, %fd31;
	fma.rn.f64 	%fd33, %fd61, %fd32, %fd25;
	ld.global.f64 	%fd34, [%rd8+16];
	ld.global.f64 	%fd35, [%rd11+8];
	ld.global.f64 	%fd36, [%rd11+-8];
	ld.global.f64 	%fd37, [%rd8+-16];
	ld.global.f64 	%fd38, [%rd10+16];
	ld.global.f64 	%fd39, [%rd13+8];
	ld.global.f64 	%fd40, [%rd13+-8];
	ld.global.f64 	%fd41, [%rd10+-16];
	add.f64 	%fd42, %fd40, %fd41;
	add.f64 	%fd43, %fd39, %fd42;
	add.f64 	%fd44, %fd38, %fd43;
	add.f64 	%fd45, %fd37, %fd44;
	add.f64 	%fd46, %fd36, %fd45;
	add.f64 	%fd47, %fd35, %fd46;
	add.f64 	%fd48, %fd34, %fd47;
	fma.rn.f64 	%fd49, %fd62, %fd48, %fd33;
	ld.global.f64 	%fd50, [%rd11+16];
	ld.global.f64 	%fd51, [%rd11+-16];
	ld.global.f64 	%fd52, [%rd13+-16];
	ld.global.f64 	%fd53, [%rd13+16];
	add.f64 	%fd54, %fd52, %fd53;
	add.f64 	%fd55, %fd51, %fd54;
	add.f64 	%fd56, %fd50, %fd55;
	fma.rn.f64 	%fd57, %fd7, %fd56, %fd49;
	mul.f64 	%fd58, %fd59, %fd57;
	add.s64 	%rd14, %rd2, %rd5;
	st.global.f64 	[%rd14], %fd58;
$L__BB0_6:
	add.s32 	%r29, %r29, %r6;
	setp.lt.s32 	%p4, %r29, %r5;
	@%p4 bra 	$L__BB0_4;
$L__BB0_7:
	add.s32 	%r28, %r28, %r7;
	setp.lt.s32 	%p5, %r28, %r3;
	@%p5 bra 	$L__BB0_2;
$L__BB0_8:
	ret;

}


// ===== COMPILED SASS (sm_100) =====

	.target	sm_100

	.elftype	@"ET_EXEC"


//--------------------- .note.nv.tkinfo           --------------------------
	.section	.note.nv.tkinfo,"",@"SHT_NOTE"
	.sectionflags	@"SHF_NOTE_NV_TKINFO"
	.tkinfo
        /*0018*/ 	.word	0x00000002
        /*0030*/ 	.string	""
        /*0030*/ 	.string	"ptxas"
        /*0030*/ 	.string	"Cuda compilation tools, release 13.0, V13.0.88"
        /*0030*/ 	.string	"Build cuda_13.0.r13.0/compiler.36424714_0"
        /*0030*/ 	.string	"-arch sm_100 -m 64 "



//--------------------- .note.nv.cuinfo           --------------------------
	.section	.note.nv.cuinfo,"",@"SHT_NOTE"
	.sectionflags	@"SHF_NOTE_NV_CUINFO"
        /*0018*/ 	.short	0x0002
        /*001a*/ 	.short	0x0064
        /*001c*/ 	.short	0x0082
	.zero		2


//--------------------- .nv.info                  --------------------------
	.section	.nv.info,"",@"SHT_CUDA_INFO"
	.align	4


	//----- nvinfo : EIATTR_REGCOUNT
	.align		4
        /*0000*/ 	.byte	0x04, 0x2f
        /*0002*/ 	.short	(.L_1 - .L_0)
	.align		4
.L_0:
        /*0004*/ 	.word	index@(__accrg_gaussblur_1_1)
        /*0008*/ 	.word	0x0000001f


	//----- nvinfo : EIATTR_FRAME_SIZE
	.align		4
.L_1:
        /*000c*/ 	.byte	0x04, 0x11
        /*000e*/ 	.short	(.L_3 - .L_2)
	.align		4
.L_2:
        /*0010*/ 	.word	index@(__accrg_gaussblur_1_1)
        /*0014*/ 	.word	0x00000000


	//----- nvinfo : EIATTR_MIN_STACK_SIZE
	.align		4
.L_3:
        /*0018*/ 	.byte	0x04, 0x12
        /*001a*/ 	.short	(.L_5 - .L_4)
	.align		4
.L_4:
        /*001c*/ 	.word	index@(__accrg_gaussblur_1_1)
        /*0020*/ 	.word	0x00000000
.L_5:


//--------------------- .nv.compat                --------------------------
	.section	.nv.compat,"",@"SHT_CUDA_COMPAT_INFO"
	.align	4
        /*0000*/ 	.byte	0x02, 0x09, 0x00, 0x00, 0x02, 0x02, 0x01, 0x00, 0x02, 0x05, 0x05, 0x00, 0x03, 0x07, 0x01, 0x01
        /*0010*/ 	.byte	0x02, 0x03, 0x00, 0x00, 0x02, 0x06, 0x01, 0x00, 0x04, 0x0b, 0x08, 0x00, 0x01, 0x00, 0x00, 0x00
        /*0020*/ 	.byte	0x00, 0x00, 0x00, 0x00


//--------------------- .nv.info.__accrg_gaussblur_1_1 --------------------------
	.section	.nv.info.__accrg_gaussblur_1_1,"",@"SHT_CUDA_INFO"
	.sectionflags	@""
	.align	4


	//----- nvinfo : EIATTR_CUDA_API_VERSION
	.align		4
        /*0000*/ 	.byte	0x04, 0x37
        /*0002*/ 	.short	(.L_7 - .L_6)
.L_6:
        /*0004*/ 	.word	0x00000082


	//----- nvinfo : EIATTR_KPARAM_INFO
	.align		4
.L_7:
        /*0008*/ 	.byte	0x04, 0x17
        /*000a*/ 	.short	(.L_9 - .L_8)
.L_8:
        /*000c*/ 	.word	0x00000000
        /*0010*/ 	.short	0x000a
        /*0012*/ 	.short	0x0048
        /*0014*/ 	.byte	0x00, 0xf5, 0x21, 0x00


	//----- nvinfo : EIATTR_KPARAM_INFO
	.align		4
.L_9:
        /*0018*/ 	.byte	0x04, 0x17
        /*001a*/ 	.short	(.L_11 - .L_10)
.L_10:
        /*001c*/ 	.word	0x00000000
        /*0020*/ 	.short	0x0009
        /*0022*/ 	.short	0x0040
        /*0024*/ 	.byte	0x00, 0xf0, 0x21, 0x00


	//----- nvinfo : EIATTR_KPARAM_INFO
	.align		4
.L_11:
        /*0028*/ 	.byte	0x04, 0x17
        /*002a*/ 	.short	(.L_13 - .L_12)
.L_12:
        /*002c*/ 	.word	0x00000000
        /*0030*/ 	.short	0x0008
        /*0032*/ 	.short	0x0038
        /*0034*/ 	.byte	0x00, 0xf0, 0x21, 0x00


	//----- nvinfo : EIATTR_KPARAM_INFO
	.align		4
.L_13:
        /*0038*/ 	.byte	0x04, 0x17
        /*003a*/ 	.short	(.L_15 - .L_14)
.L_14:
        /*003c*/ 	.word	0x00000000
        /*0040*/ 	.short	0x0007
        /*0042*/ 	.short	0x0030
        /*0044*/ 	.byte	0x00, 0xf0, 0x21, 0x00


	//----- nvinfo : EIATTR_KPARAM_INFO
	.align		4
.L_15:
        /*0048*/ 	.byte	0x04, 0x17
        /*004a*/ 	.short	(.L_17 - .L_16)
.L_16:
        /*004c*/ 	.word	0x00000000
        /*0050*/ 	.short	0x0006
        /*0052*/ 	.short	0x0028
        /*0054*/ 	.byte	0x00, 0xf0, 0x21, 0x00


	//----- nvinfo : EIATTR_KPARAM_INFO
	.align		4
.L_17:
        /*0058*/ 	.byte	0x04, 0x17
        /*005a*/ 	.short	(.L_19 - .L_18)
.L_18:
        /*005c*/ 	.word	0x00000000
        /*0060*/ 	.short	0x0005
        /*0062*/ 	.short	0x0020
        /*0064*/ 	.byte	0x00, 0xf0, 0x21, 0x00


	//----- nvinfo : EIATTR_KPARAM_INFO
	.align		4
.L_19:
        /*0068*/ 	.byte	0x04, 0x17
        /*006a*/ 	.short	(.L_21 - .L_20)
.L_20:
        /*006c*/ 	.word	0x00000000
        /*0070*/ 	.short	0x0004
        /*0072*/ 	.short	0x0018
        /*0074*/ 	.byte	0x00, 0xf0, 0x21, 0x00


	//----- nvinfo : EIATTR_KPARAM_INFO
	.align		4
.L_21:
        /*0078*/ 	.byte	0x04, 0x17
        /*007a*/ 	.short	(.L_23 - .L_22)
.L_22:
        /*007c*/ 	.word	0x00000000
        /*0080*/ 	.short	0x0003
        /*0082*/ 	.short	0x0010
        /*0084*/ 	.byte	0x00, 0xf5, 0x21, 0x00


	//----- nvinfo : EIATTR_KPARAM_INFO
	.align		4
.L_23:
        /*0088*/ 	.byte	0x04, 0x17
        /*008a*/ 	.short	(.L_25 - .L_24)
.L_24:
        /*008c*/ 	.word	0x00000000
        /*0090*/ 	.short	0x0002
        /*0092*/ 	.short	0x0008
        /*0094*/ 	.byte	0x00, 0xf0, 0x21, 0x00


	//----- nvinfo : EIATTR_KPARAM_INFO
	.align		4
.L_25:
        /*0098*/ 	.byte	0x04, 0x17
        /*009a*/ 	.short	(.L_27 - .L_26)
.L_26:
        /*009c*/ 	.word	0x00000000
        /*00a0*/ 	.short	0x0001
        /*00a2*/ 	.short	0x0004
        /*00a4*/ 	.byte	0x00, 0xf0, 0x11, 0x00


	//----- nvinfo : EIATTR_KPARAM_INFO
	.align		4
.L_27:
        /*00a8*/ 	.byte	0x04, 0x17
        /*00aa*/ 	.short	(.L_29 - .L_28)
.L_28:
        /*00ac*/ 	.word	0x00000000
        /*00b0*/ 	.short	0x0000
        /*00b2*/ 	.short	0x0000
        /*00b4*/ 	.byte	0x00, 0xf0, 0x11, 0x00


	//----- nvinfo : EIATTR_SPARSE_MMA_MASK
	.align		4
.L_29:
        /*00b8*/ 	.byte	0x03, 0x50
        /*00ba*/ 	.short	0x0000


	//----- nvinfo : EIATTR_MAXREG_COUNT
	.align		4
        /*00bc*/ 	.byte	0x03, 0x1b
        /*00be*/ 	.short	0x00ff


	//----- nvinfo : EIATTR_MERCURY_ISA_VERSION
	.align		4
        /*00c0*/ 	.byte	0x03, 0x5f
        /*00c2*/ 	.short	0x0101


	//----- nvinfo : EIATTR_VRC_CTA_INIT_COUNT
	.align		4
        /*00c4*/ 	.byte	0x02, 0x4a
	.zero		1
	.zero		1


	//----- nvinfo : EIATTR_EXIT_INSTR_OFFSETS
	.align		4
        /*00c8*/ 	.byte	0x04, 0x1c
        /*00ca*/ 	.short	(.L_31 - .L_30)


	//   ....[0]....
.L_30:
        /*00cc*/ 	.word	0x00000080


	//   ....[1]....
        /*00d0*/ 	.word	0x000006b0


	//----- nvinfo : EIATTR_CRS_STACK_SIZE
	.align		4
.L_31:
        /*00d4*/ 	.byte	0x04, 0x1e
        /*00d6*/ 	.short	(.L_33 - .L_32)
.L_32:
        /*00d8*/ 	.word	0x00000000


	//----- nvinfo : EIATTR_CBANK_PARAM_SIZE
	.align		4
.L_33:
        /*00dc*/ 	.byte	0x03, 0x19
        /*00de*/ 	.short	0x0050


	//----- nvinfo : EIATTR_PARAM_CBANK
	.align		4
        /*00e0*/ 	.byte	0x04, 0x0a
        /*00e2*/ 	.short	(.L_35 - .L_34)
	.align		4
.L_34:
        /*00e4*/ 	.word	index@(.nv.constant0.__accrg_gaussblur_1_1)
        /*00e8*/ 	.short	0x0380
        /*00ea*/ 	.short	0x0050


	//----- nvinfo : EIATTR_SW_WAR
	.align		4
.L_35:
        /*00ec*/ 	.byte	0x04, 0x36
        /*00ee*/ 	.short	(.L_37 - .L_36)
.L_36:
        /*00f0*/ 	.word	0x00000008
.L_37:


//--------------------- .nv.callgraph             --------------------------
	.section	.nv.callgraph,"",@"SHT_CUDA_CALLGRAPH"
	.align	4
	.sectionentsize	8
	.align		4
        /*0000*/ 	.word	0x00000000
	.align		4
        /*0004*/ 	.word	0xffffffff
	.align		4
        /*0008*/ 	.word	0x00000000
	.align		4
        /*000c*/ 	.word	0xfffffffe
	.align		4
        /*0010*/ 	.word	0x00000000
	.align		4
        /*0014*/ 	.word	0xfffffffd
	.align		4
        /*0018*/ 	.word	0x00000000
	.align		4
        /*001c*/ 	.word	0xfffffffc


//--------------------- .text.__accrg_gaussblur_1_1 --------------------------
	.section	.text.__accrg_gaussblur_1_1,"ax",@progbits
	.align	128
        .global         __accrg_gaussblur_1_1
        .type           __accrg_gaussblur_1_1,@function
        .size           __accrg_gaussblur_1_1,(.L_x_7 - __accrg_gaussblur_1_1)
        .other          __accrg_gaussblur_1_1,@"STO_CUDA_ENTRY STV_DEFAULT"
__accrg_gaussblur_1_1:
.text.__accrg_gaussblur_1_1:
[----:B------:R-:W-:Y:S01]  /*0000*/  LDC R1, c[0x0][0x37c] ;  /* 0x0000df00ff017b82 */ /* 0x000fe20000000800 */
[----:B------:R-:W0:Y:S07]  /*0010*/  S2R R2, SR_TID.Y ;  /* 0x0000000000027919 */ /* 0x000e2e0000002200 */
[----:B------:R-:W0:Y:S01]  /*0020*/  S2UR UR5, SR_CTAID.X ;  /* 0x00000000000579c3 */ /* 0x000e220000002500 */
[----:B------:R-:W1:Y:S07]  /*0030*/  LDCU UR4, c[0x0][0x380] ;  /* 0x00007000ff0477ac */ /* 0x000e6e0008000800 */
[----:B------:R-:W0:Y:S01]  /*0040*/  LDC R3, c[0x0][0x364] ;  /* 0x0000d900ff037b82 */ /* 0x000e220000000800 */
[----:B-1----:R-:W-:Y:S01]  /*0050*/  UIADD3 UR4, UPT, UPT, UR4, -0x2, URZ ;  /* 0xfffffffe04047890 */ /* 0x002fe2000fffe0ff */
[----:B0-----:R-:W-:-:S05]  /*0060*/  IMAD R2, R3, UR5, R2 ;  /* 0x0000000503027c24 */ /* 0x001fca000f8e0202 */
[----:B------:R-:W-:-:S13]  /*0070*/  ISETP.GE.AND P0, PT, R2, UR4, PT ;  /* 0x0000000402007c0c */ /* 0x000fda000bf06270 */
[----:B------:R-:W-:Y:S05]  /*0080*/  @P0 EXIT ;  /* 0x000000000000094d */ /* 0x000fea0003800000 */
[----:B------:R-:W0:Y:S01]  /*0090*/  S2R R0, SR_TID.X ;  /* 0x0000000000007919 */ /* 0x000e220000002100 */
[----:B------:R-:W1:Y:S01]  /*00a0*/  LDCU UR6, c[0x0][0x360] ;  /* 0x00006c00ff0677ac */ /* 0x000e620008000800 */
[----:B------:R-:W2:Y:S01]  /*00b0*/  LDCU UR7, c[0x0][0x370] ;  /* 0x00006e00ff0777ac */ /* 0x000ea20008000800 */
[----:B------:R-:W3:Y:S01]  /*00c0*/  LDCU UR5, c[0x0][0x384] ;  /* 0x00007080ff0577ac */ /* 0x000ee20008000800 */
[----:B------:R-:W4:Y:S01]  /*00d0*/  LDCU.64 UR8, c[0x0][0x358] ;  /* 0x00006b00ff0877ac */ /* 0x000f220008000a00 */
[----:B------:R-:W0:Y:S01]  /*00e0*/  LDCU.64 UR10, c[0x0][0x388] ;  /* 0x00007100ff0a77ac */ /* 0x000e220008000a00 */
[----:B------:R-:W0:Y:S01]  /*00f0*/  LDCU.128 UR12, c[0x0][0x3a0] ;  /* 0x00007400ff0c77ac */ /* 0x000e220008000c00 */
[----:B--2---:R-:W-:Y:S01]  /*0100*/  IMAD R3, R3, UR7, RZ ;  /* 0x0000000703037c24 */ /* 0x004fe2000f8e02ff */
[----:B------:R-:W2:Y:S01]  /*0110*/  LDCU.128 UR16, c[0x0][0x3b0] ;  /* 0x00007600ff1077ac */ /* 0x000ea20008000c00 */
[----:B-1-34-:R-:W-:-:S12]  /*0120*/  UIADD3 UR5, UPT, UPT, UR5, -0x2, URZ ;  /* 0xfffffffe05057890 */ /* 0x01afd8000fffe0ff */
.L_x_5:
[----:B0-----:R-:W-:Y:S01]  /*0130*/  ISETP.GE.AND P0, PT, R0, UR5, PT ;  /* 0x0000000500007c0c */ /* 0x001fe2000bf06270 */
[----:B------:R-:W-:-:S12]  /*0140*/  BSSY.RECONVERGENT B0, `(.L_x_0) ;  /* 0x0000053000007945 */ /* 0x000fd80003800200 */
[----:B------:R-:W-:Y:S05]  /*0150*/  @P0 BRA `(.L_x_1) ;  /* 0x0000000400440947 */ /* 0x000fea0003800000 */
[----:B------:R-:W0:Y:S02]  /*0160*/  LDC R5, c[0x0][0x384] ;  /* 0x0000e100ff057b82 */ /* 0x000e240000000800 */
[----:B0-----:R-:W-:Y:S01]  /*0170*/  IMAD R4, R2, R5, R5 ;  /* 0x0000000502047224 */ /* 0x001fe200078e0205 */
[----:B------:R-:W-:-:S04]  /*0180*/  IADD3 R7, PT, PT, -R5, RZ, RZ ;  /* 0x000000ff05077210 */ /* 0x000fc80007ffe1ff */
[----:B------:R-:W-:-:S05]  /*0190*/  LEA R4, R7, R4, 0x1 ;  /* 0x0000000407047211 */ /* 0x000fca00078e08ff */
[----:B------:R-:W-:Y:S01]  /*01a0*/  IMAD R26, R5, 0x3, R4 ;  /* 0x00000003051a7824 */ /* 0x000fe200078e0204 */
[----:B------:R-:W-:-:S04]  /*01b0*/  MOV R5, R0 ;  /* 0x0000000000057202 */ /* 0x000fc80000000f00 */
[----:B------:R-:W-:-:S07]  /*01c0*/  LEA R26, R7, R26, 0x2 ;  /* 0x0000001a071a7211 */ /* 0x000fce00078e10ff */
.L_x_4:
[----:B0-----:R-:W-:Y:S01]  /*01d0*/  VIMNMX.U32 R6, PT, PT, R5, R2, PT ;  /* 0x0000000205067248 */ /* 0x001fe20003fe0000 */
[----:B------:R-:W-:Y:S03]  /*01e0*/  BSSY.RECONVERGENT B1, `(.L_x_2) ;  /* 0x0000045000017945 */ /* 0x000fe60003800200 */
[----:B------:R-:W-:-:S13]  /*01f0*/  ISETP.GE.U32.AND P0, PT, R6, 0x2, PT ;  /* 0x000000020600780c */ /* 0x000fda0003f06070 */
[----:B------:R-:W-:Y:S05]  /*0200*/  @!P0 BRA `(.L_x_3) ;  /* 0x0000000400088947 */ /* 0x000fea0003800000 */
[----:B------:R-:W0:Y:S01]  /*0210*/  LDC R27, c[0x0][0x384] ;  /* 0x0000e100ff1b7b82 */ /* 0x000e220000000800 */
[----:B------:R-:W-:-:S07]  /*0220*/  IADD3 R9, PT, PT, R4, R5, RZ ;  /* 0x0000000504097210 */ /* 0x000fce0007ffe0ff */
[----:B------:R-:W1:Y:S01]  /*0230*/  LDC.64 R20, c[0x0][0x390] ;  /* 0x0000e400ff147b82 */ /* 0x000e620000000a00 */
[----:B0-----:R-:W-:-:S04]  /*0240*/  IMAD R28, R2, R27, R5 ;  /* 0x0000001b021c7224 */ /* 0x001fc800078e0205 */
[----:B-1----:R-:W-:-:S05]  /*0250*/  IMAD.WIDE R6, R28, 0x8, R20 ;  /* 0x000000081c067825 */ /* 0x002fca00078e0214 */
[----:B------:R-:W3:Y:S01]  /*0260*/  LDG.E.64 R18, desc[UR8][R6.64+-0x8] ;  /* 0xfffff80806127981 */ /* 0x000ee2000c1e1b00 */
[----:B------:R-:W-:-:S03]  /*0270*/  IMAD.WIDE R8, R9, 0x8, R20 ;  /* 0x0000000809087825 */ /* 0x000fc600078e0214 */
[----:B------:R-:W3:Y:S04]  /*0280*/  LDG.E.64 R14, desc[UR8][R6.64+0x8] ;  /* 0x00000808060e7981 */ /* 0x000ee8000c1e1b00 */
[----:B------:R-:W4:Y:S01]  /*0290*/  LDG.E.64 R16, desc[UR8][R8.64] ;  /* 0x0000000808107981 */ /* 0x000f22000c1e1b00 */
[----:B------:R-:W-:-:S03]  /*02a0*/  IMAD.WIDE R10, R27, 0x8, R6 ;  /* 0x000000081b0a7825 */ /* 0x000fc600078e0206 */
[----:B------:R-:W5:Y:S04]  /*02b0*/  LDG.E.64 R22, desc[UR8][R6.64] ;  /* 0x0000000806167981 */ /* 0x000f68000c1e1b00 */
[----:B------:R-:W2:Y:S01]  /*02c0*/  LDG.E.64 R12, desc[UR8][R10.64] ;  /* 0x000000080a0c7981 */ /* 0x000ea2000c1e1b00 */
[----:B---3--:R-:W-:-:S03]  /*02d0*/  DADD R14, R18, R14 ;  /* 0x00000000120e7229 */ /* 0x008fc6000000000e */
[----:B------:R-:W3:Y:S05]  /*02e0*/  LDG.E.64 R18, desc[UR8][R8.64+-0x8] ;  /* 0xfffff80808127981 */ /* 0x000eea000c1e1b00 */
[----:B----4-:R-:W-:Y:S01]  /*02f0*/  DADD R14, R16, R14 ;  /* 0x00000000100e7229 */ /* 0x010fe2000000000e */
[----:B------:R-:W3:Y:S07]  /*0300*/  LDG.E.64 R16, desc[UR8][R8.64+0x8] ;  /* 0x0000080808107981 */ /* 0x000eee000c1e1b00 */
[----:B--2---:R-:W-:Y:S01]  /*0310*/  DADD R14, R12, R14 ;  /* 0x000000000c0e7229 */ /* 0x004fe2000000000e */
[----:B------:R-:W5:Y:S07]  /*0320*/  LDC.64 R12, c[0x0][0x398] ;  /* 0x0000e600ff0c7b82 */ /* 0x000f6e0000000a00 */
[----:B------:R-:W-:-:S08]  /*0330*/  DMUL R14, R14, UR12 ;  /* 0x0000000c0e0e7c28 */ /* 0x000fd00008000000 */
[----:B-----5:R-:W-:Y:S02]  /*0340*/  DFMA R12, R22, R12, R14 ;  /* 0x0000000c160c722b */ /* 0x020fe4000000000e */
[----:B------:R-:W2:Y:S01]  /*0350*/  LDG.E.64 R14, desc[UR8][R10.64+-0x8] ;  /* 0xfffff8080a0e7981 */ /* 0x000ea2000c1e1b00 */
[----:B------:R-:W-:-:S05]  /*0360*/  IADD3 R23, PT, PT, R26, R5, RZ ;  /* 0x000000051a177210 */ /* 0x000fca0007ffe0ff */
[----:B------:R-:W-:Y:S02]  /*0370*/  IMAD.WIDE R20, R23, 0x8, R20 ;  /* 0x0000000817147825 */ /* 0x000fe400078e0214 */
[----:B------:R-:W4:Y:S04]  /*0380*/  LDG.E.64 R22, desc[UR8][R8.64+-0x10] ;  /* 0xfffff00808167981 */ /* 0x000f28000c1e1b00 */
[----:B------:R-:W4:Y:S01]  /*0390*/  LDG.E.64 R24, desc[UR8][R20.64+-0x8] ;  /* 0xfffff80814187981 */ /* 0x000f22000c1e1b00 */
[----:B---3--:R-:W-:-:S03]  /*03a0*/  DADD R16, R18, R16 ;  /* 0x0000000012107229 */ /* 0x008fc60000000010 */
[----:B------:R-:W3:Y:S05]  /*03b0*/  LDG.E.64 R18, desc[UR8][R10.64+0x8] ;  /* 0x000008080a127981 */ /* 0x000eea000c1e1b00 */
[----:B--2---:R-:W-:Y:S02]  /*03c0*/  DADD R14, R14, R16 ;  /* 0x000000000e0e7229 */ /* 0x004fe40000000010 */
[----:B------:R-:W2:Y:S01]  /*03d0*/  LDG.E.64 R16, desc[UR8][R8.64+0x10] ;  /* 0x0000100808107981 */ /* 0x000ea2000c1e1b00 */
[----:B----4-:R-:W-:-:S03]  /*03e0*/  DADD R22, R24, R22 ;  /* 0x0000000018167229 */ /* 0x010fc60000000016 */
[----:B------:R-:W4:Y:S04]  /*03f0*/  LDG.E.64 R24, desc[UR8][R6.64+-0x10] ;  /* 0xfffff00806187981 */ /* 0x000f28000c1e1b00 */
[----:B------:R-:W4:Y:S01]  /*0400*/  LDG.E.64 R6, desc[UR8][R6.64+0x10] ;  /* 0x0000100806067981 */ /* 0x000f22000c1e1b00 */
[----:B---3--:R-:W-:-:S03]  /*0410*/  DADD R18, R18, R14 ;  /* 0x0000000012127229 */ /* 0x008fc6000000000e */
[----:B------:R-:W3:Y:S05]  /*0420*/  LDG.E.64 R14, desc[UR8][R20.64+0x8] ;  /* 0x00000808140e7981 */ /* 0x000eea000c1e1b00 */
[----:B------:R-:W-:Y:S01]  /*0430*/  DFMA R18, R18, UR14, R12 ;  /* 0x0000000e12127c2b */ /* 0x000fe2000800000c */
[----:B------:R-:W5:Y:S01]  /*0440*/  LDG.E.64 R12, desc[UR8][R20.64] ;  /* 0x00000008140c7981 */ /* 0x000f62000c1e1b00 */
[----:B----4-:R-:W-:Y:S02]  /*0450*/  DADD R24, R24, R6 ;  /* 0x0000000018187229 */ /* 0x010fe40000000006 */
[----:B---3--:R-:W-:Y:S01]  /*0460*/  DADD R14, R14, R22 ;  /* 0x000000000e0e7229 */ /* 0x008fe20000000016 */
[----:B------:R-:W-:-:S05]  /*0470*/  IMAD.WIDE R22, R27, 0x8, R10 ;  /* 0x000000081b167825 */ /* 0x000fca00078e020a */
[----:B------:R-:W3:Y:S02]  /*0480*/  LDG.E.64 R6, desc[UR8][R22.64] ;  /* 0x0000000816067981 */ /* 0x000ee4000c1e1b00 */
[----:B--2---:R-:W-:Y:S02]  /*0490*/  DADD R14, R16, R14 ;  /* 0x00000000100e7229 */ /* 0x004fe4000000000e */
[----:B------:R-:W2:Y:S04]  /*04a0*/  LDG.E.64 R16, desc[UR8][R10.64+-0x10] ;  /* 0xfffff0080a107981 */ /* 0x000ea8000c1e1b00 */
[----:B------:R-:W4:Y:S01]  /*04b0*/  LDG.E.64 R8, desc[UR8][R22.64+-0x8] ;  /* 0xfffff80816087981 */ /* 0x000f22000c1e1b00 */
[----:B-----5:R-:W-:-:S03]  /*04c0*/  DADD R12, R12, R24 ;  /* 0x000000000c0c7229 */ /* 0x020fc60000000018 */
[----:B------:R-:W5:Y:S04]  /*04d0*/  LDG.E.64 R24, desc[UR8][R20.64+0x10] ;  /* 0x0000100814187981 */ /* 0x000f68000c1e1b00 */
[----:B------:R-:W5:Y:S01]  /*04e0*/  LDG.E.64 R10, desc[UR8][R10.64+0x10] ;  /* 0x000010080a0a7981 */ /* 0x000f62000c1e1b00 */
[----:B---3--:R-:W-:-:S03]  /*04f0*/  DADD R6, R6, R12 ;  /* 0x0000000006067229 */ /* 0x008fc6000000000c */
[----:B------:R-:W5:Y:S01]  /*0500*/  LDG.E.64 R12, desc[UR8][R20.64+-0x10] ;  /* 0xfffff008140c7981 */ /* 0x000f62000c1e1b00 */
[----:B--2---:R-:W-:-:S03]  /*0510*/  DADD R14, R16, R14 ;  /* 0x00000000100e7229 */ /* 0x004fc6000000000e */
[----:B------:R-:W2:Y:S05]  /*0520*/  LDG.E.64 R16, desc[UR8][R22.64+0x8] ;  /* 0x0000080816107981 */ /* 0x000eaa000c1e1b00 */
[----:B----4-:R-:W-:Y:S01]  /*0530*/  DADD R8, R8, R14 ;  /* 0x0000000008087229 */ /* 0x010fe2000000000e */
[----:B------:R-:W3:Y:S04]  /*0540*/  LDG.E.64 R20, desc[UR8][R22.64+0x10] ;  /* 0x0000100816147981 */ /* 0x000ee8000c1e1b00 */
[----:B------:R-:W4:Y:S01]  /*0550*/  LDG.E.64 R14, desc[UR8][R22.64+-0x10] ;  /* 0xfffff008160e7981 */ /* 0x000f22000c1e1b00 */
[----:B------:R-:W-:-:S02]  /*0560*/  DFMA R6, R6, UR16, R18 ;  /* 0x0000001006067c2b */ /* 0x000fc40008000012 */
[----:B-----5:R-:W-:Y:S01]  /*0570*/  DADD R24, R12, R24 ;  /* 0x000000000c187229 */ /* 0x020fe20000000018 */
[----:B------:R-:W0:Y:S01]  /*0580*/  LDC.64 R12, c[0x0][0x3c0] ;  /* 0x0000f000ff0c7b82 */ /* 0x000e220000000a00 */
[----:B--2---:R-:W-:-:S08]  /*0590*/  DADD R8, R16, R8 ;  /* 0x0000000010087229 */ /* 0x004fd00000000008 */
[----:B------:R-:W-:Y:S02]  /*05a0*/  DADD R8, R10, R8 ;  /* 0x000000000a087229 */ /* 0x000fe40000000008 */
[----:B----4-:R-:W-:Y:S01]  /*05b0*/  DADD R24, R14, R24 ;  /* 0x000000000e187229 */ /* 0x010fe20000000018 */
[----:B------:R-:W1:Y:S05]  /*05c0*/  LDC.64 R14, c[0x0][0x3c8] ;  /* 0x0000f200ff0e7b82 */ /* 0x000e6a0000000a00 */
[----:B------:R-:W-:Y:S02]  /*05d0*/  DFMA R6, R8, UR18, R6 ;  /* 0x0000001208067c2b */ /* 0x000fe40008000006 */
[----:B---3--:R-:W-:-:S08]  /*05e0*/  DADD R20, R20, R24 ;  /* 0x0000000014147229 */ /* 0x008fd00000000018 */
[----:B0-----:R-:W-:-:S08]  /*05f0*/  DFMA R6, R20, R12, R6 ;  /* 0x0000000c1406722b */ /* 0x001fd00000000006 */
[----:B------:R-:W-:Y:S01]  /*0600*/  DMUL R6, R6, UR10 ;  /* 0x0000000a06067c28 */ /* 0x000fe20008000000 */
[----:B-1----:R-:W-:-:S06]  /*0610*/  IMAD.WIDE R14, R28, 0x8, R14 ;  /* 0x000000081c0e7825 */ /* 0x002fcc00078e020e */
[----:B------:R0:W-:Y:S04]  /*0620*/  STG.E.64 desc[UR8][R14.64], R6 ;  /* 0x000000060e007986 */ /* 0x0001e8000c101b08 */
.L_x_3:
[----:B--2---:R-:W-:Y:S05]  /*0630*/  BSYNC.RECONVERGENT B1 ;  /* 0x0000000000017941 */ /* 0x004fea0003800200 */
.L_x_2:
[----:B------:R-:W-:-:S04]  /*0640*/  IADD3 R5, PT, PT, R5, UR6, RZ ;  /* 0x0000000605057c10 */ /* 0x000fc8000fffe0ff */
[----:B------:R-:W-:-:S13]  /*0650*/  ISETP.GE.AND P0, PT, R5, UR5, PT ;  /* 0x0000000505007c0c */ /* 0x000fda000bf06270 */
[----:B------:R-:W-:Y:S05]  /*0660*/  @!P0 BRA `(.L_x_4) ;  /* 0xfffffff800d88947 */ /* 0x000fea000383ffff */
.L_x_1:
[----:B--2---:R-:W-:Y:S05]  /*0670*/  BSYNC.RECONVERGENT B0 ;  /* 0x0000000000007941 */ /* 0x004fea0003800200 */
.L_x_0:
[----:B------:R-:W-:-:S04]  /*0680*/  IADD3 R2, PT, PT, R3, R2, RZ ;  /* 0x0000000203027210 */ /* 0x000fc80007ffe0ff */
[----:B------:R-:W-:-:S13]  /*0690*/  ISETP.GE.AND P0, PT, R2, UR4, PT ;  /* 0x0000000402007c0c */ /* 0x000fda000bf06270 */
[----:B------:R-:W-:Y:S05]  /*06a0*/  @!P0 BRA `(.L_x_5) ;  /* 0xfffffff800a08947 */ /* 0x000fea000383ffff */
[----:B------:R-:W-:Y:S05]  /*06b0*/  EXIT ;  /* 0x000000000000794d */ /* 0x000fea0003800000 */
.L_x_6:
[----:B------:R-:W-:-:S00]  /*06c0*/  BRA `(.L_x_6) ;  /* 0xfffffffc00fc7947 */ /* 0x000fc0000383ffff */
[----:B------:R-:W-:-:S00]  /*06d0*/  NOP ;  /* 0x0000000000007918 */ /* 0x000fc00000000000 */
        /* <DEDUP_REMOVED lines=10> */
.L_x_7:


//--------------------- .nv.shared.reserved.0     --------------------------
	.section	.nv.shared.reserved.0,"aw",@nobits
	.weak		__nv_reservedSMEM_offset_0_alias
	.size		__nv_reservedSMEM_offset_0_alias, 0, 64
	.other		__nv_reservedSMEM_offset_0_alias,@"STO_CUDA_RESERVED_SHARED STV_DEFAULT"
__nv_reservedSMEM_offset_0_alias:
	.zero		0
	.zero		64


//--------------------- .nv.constant0.__accrg_gaussblur_1_1 --------------------------
	.section	.nv.constant0.__accrg_gaussblur_1_1,"a",@progbits
	.sectionflags	@""
	.align	4
.nv.constant0.__accrg_gaussblur_1_1:
	.zero		976


//--------------------- SYMBOLS --------------------------

	.type		.nv.reservedSmem.offset0,@object
	.size		.nv.reservedSmem.offset0,0x4
